//
// Generated by NVIDIA NVVM Compiler
//
// Compiler Build ID: CL-36424714
// Cuda compilation tools, release 13.0, V13.0.88
// Based on NVVM 20.0.0
//

.version 9.0
.target sm_100
.address_size 64

	// .globl	_Z15matrixMul_naivePfS_S_ii
// _ZZ15matrixMul_shmemPfS_S_iiE4ds_A has been demoted
// _ZZ15matrixMul_shmemPfS_S_iiE4ds_B has been demoted

.visible .entry _Z15matrixMul_naivePfS_S_ii(
	.param .u64 .ptr .align 1 _Z15matrixMul_naivePfS_S_ii_param_0,
	.param .u64 .ptr .align 1 _Z15matrixMul_naivePfS_S_ii_param_1,
	.param .u64 .ptr .align 1 _Z15matrixMul_naivePfS_S_ii_param_2,
	.param .u32 _Z15matrixMul_naivePfS_S_ii_param_3,
	.param .u32 _Z15matrixMul_naivePfS_S_ii_param_4
)
{
	.reg .pred 	%p<12>;
	.reg .b32 	%r<40>;
	.reg .b32 	%f<67>;
	.reg .b64 	%rd<53>;

	ld.param.u64 	%rd6, [_Z15matrixMul_naivePfS_S_ii_param_0];
	ld.param.u64 	%rd7, [_Z15matrixMul_naivePfS_S_ii_param_1];
	ld.param.u64 	%rd8, [_Z15matrixMul_naivePfS_S_ii_param_2];
	ld.param.u32 	%r18, [_Z15matrixMul_naivePfS_S_ii_param_3];
	ld.param.u32 	%r19, [_Z15matrixMul_naivePfS_S_ii_param_4];
	cvta.to.global.u64 	%rd1, %rd8;
	cvta.to.global.u64 	%rd2, %rd7;
	mov.u32 	%r20, %ctaid.y;
	mov.u32 	%r21, %ntid.y;
	mov.u32 	%r22, %tid.y;
	mad.lo.s32 	%r1, %r20, %r21, %r22;
	mov.u32 	%r23, %ctaid.x;
	mov.u32 	%r24, %ntid.x;
	mov.u32 	%r25, %tid.x;
	mad.lo.s32 	%r2, %r23, %r24, %r25;
	setp.ge.s32 	%p1, %r1, %r18;
	setp.ge.s32 	%p2, %r2, %r19;
	or.pred  	%p3, %p1, %p2;
	@%p3 bra 	$L__BB0_13;
	mul.lo.s32 	%r3, %r18, %r1;
	and.b32  	%r4, %r18, 7;
	setp.lt.u32 	%p4, %r18, 8;
	mov.f32 	%f66, 0f00000000;
	mov.b32 	%r38, 0;
	@%p4 bra 	$L__BB0_4;
	and.b32  	%r38, %r18, 2147483640;
	neg.s32 	%r36, %r38;
	shl.b32 	%r7, %r19, 3;
	mul.wide.u32 	%rd9, %r3, 4;
	add.s64 	%rd10, %rd9, %rd2;
	add.s64 	%rd52, %rd10, 16;
	mov.f32 	%f66, 0f00000000;
	mul.wide.s32 	%rd13, %r19, 4;
	mov.u32 	%r35, %r2;
$L__BB0_3:
	.pragma "nounroll";
	ld.global.f32 	%f16, [%rd52+-16];
	mul.wide.s32 	%rd11, %r35, 4;
	add.s64 	%rd12, %rd1, %rd11;
	ld.global.f32 	%f17, [%rd12];
	fma.rn.f32 	%f18, %f16, %f17, %f66;
	ld.global.f32 	%f19, [%rd52+-12];
	add.s64 	%rd14, %rd12, %rd13;
	ld.global.f32 	%f20, [%rd14];
	fma.rn.f32 	%f21, %f19, %f20, %f18;
	ld.global.f32 	%f22, [%rd52+-8];
	add.s64 	%rd15, %rd14, %rd13;
	ld.global.f32 	%f23, [%rd15];
	fma.rn.f32 	%f24, %f22, %f23, %f21;
	ld.global.f32 	%f25, [%rd52+-4];
	add.s64 	%rd16, %rd15, %rd13;
	ld.global.f32 	%f26, [%rd16];
	fma.rn.f32 	%f27, %f25, %f26, %f24;
	ld.global.f32 	%f28, [%rd52];
	add.s64 	%rd17, %rd16, %rd13;
	ld.global.f32 	%f29, [%rd17];
	fma.rn.f32 	%f30, %f28, %f29, %f27;
	ld.global.f32 	%f31, [%rd52+4];
	add.s64 	%rd18, %rd17, %rd13;
	ld.global.f32 	%f32, [%rd18];
	fma.rn.f32 	%f33, %f31, %f32, %f30;
	ld.global.f32 	%f34, [%rd52+8];
	add.s64 	%rd19, %rd18, %rd13;
	ld.global.f32 	%f35, [%rd19];
	fma.rn.f32 	%f36, %f34, %f35, %f33;
	ld.global.f32 	%f37, [%rd52+12];
	add.s64 	%rd20, %rd19, %rd13;
	ld.global.f32 	%f38, [%rd20];
	fma.rn.f32 	%f66, %f37, %f38, %f36;
	add.s32 	%r36, %r36, 8;
	add.s32 	%r35, %r35, %r7;
	add.s64 	%rd52, %rd52, 32;
	setp.ne.s32 	%p5, %r36, 0;
	@%p5 bra 	$L__BB0_3;
$L__BB0_4:
	setp.eq.s32 	%p6, %r4, 0;
	@%p6 bra 	$L__BB0_12;
	and.b32  	%r13, %r18, 3;
	setp.lt.u32 	%p7, %r4, 4;
	@%p7 bra 	$L__BB0_7;
	add.s32 	%r27, %r38, %r3;
	mul.wide.u32 	%rd21, %r27, 4;
	add.s64 	%rd22, %rd2, %rd21;
	ld.global.f32 	%f40, [%rd22];
	mad.lo.s32 	%r28, %r38, %r19, %r2;
	mul.wide.s32 	%rd23, %r28, 4;
	add.s64 	%rd24, %rd1, %rd23;
	ld.global.f32 	%f41, [%rd24];
	fma.rn.f32 	%f42, %f40, %f41, %f66;
	cvt.u64.u32 	%rd25, %r3;
	cvt.u64.u32 	%rd26, %r38;
	add.s64 	%rd27, %rd26, %rd25;
	shl.b64 	%rd28, %rd27, 2;
	add.s64 	%rd29, %rd2, %rd28;
	ld.global.f32 	%f43, [%rd29+4];
	mul.wide.s32 	%rd30, %r19, 4;
	add.s64 	%rd31, %rd24, %rd30;
	ld.global.f32 	%f44, [%rd31];
	fma.rn.f32 	%f45, %f43, %f44, %f42;
	ld.global.f32 	%f46, [%rd29+8];
	add.s64 	%rd32, %rd31, %rd30;
	ld.global.f32 	%f47, [%rd32];
	fma.rn.f32 	%f48, %f46, %f47, %f45;
	ld.global.f32 	%f49, [%rd29+12];
	add.s64 	%rd33, %rd32, %rd30;
	ld.global.f32 	%f50, [%rd33];
	fma.rn.f32 	%f66, %f49, %f50, %f48;
	add.s32 	%r38, %r38, 4;
$L__BB0_7:
	setp.eq.s32 	%p8, %r13, 0;
	@%p8 bra 	$L__BB0_12;
	setp.eq.s32 	%p9, %r13, 1;
	@%p9 bra 	$L__BB0_10;
	add.s32 	%r29, %r38, %r3;
	mul.wide.u32 	%rd34, %r29, 4;
	add.s64 	%rd35, %rd2, %rd34;
	ld.global.f32 	%f52, [%rd35];
	mad.lo.s32 	%r30, %r38, %r19, %r2;
	mul.wide.s32 	%rd36, %r30, 4;
	add.s64 	%rd37, %rd1, %rd36;
	ld.global.f32 	%f53, [%rd37];
	fma.rn.f32 	%f54, %f52, %f53, %f66;
	cvt.u64.u32 	%rd38, %r3;
	cvt.u64.u32 	%rd39, %r38;
	add.s64 	%rd40, %rd39, %rd38;
	shl.b64 	%rd41, %rd40, 2;
	add.s64 	%rd42, %rd2, %rd41;
	ld.global.f32 	%f55, [%rd42+4];
	mul.wide.s32 	%rd43, %r19, 4;
	add.s64 	%rd44, %rd37, %rd43;
	ld.global.f32 	%f56, [%rd44];
	fma.rn.f32 	%f66, %f55, %f56, %f54;
	add.s32 	%r38, %r38, 2;
$L__BB0_10:
	and.b32  	%r31, %r18, 1;
	setp.eq.b32 	%p10, %r31, 1;
	not.pred 	%p11, %p10;
	@%p11 bra 	$L__BB0_12;
	add.s32 	%r32, %r38, %r3;
	mul.wide.u32 	%rd45, %r32, 4;
	add.s64 	%rd46, %rd2, %rd45;
	ld.global.f32 	%f57, [%rd46];
	mad.lo.s32 	%r33, %r38, %r19, %r2;
	mul.wide.s32 	%rd47, %r33, 4;
	add.s64 	%rd48, %rd1, %rd47;
	ld.global.f32 	%f58, [%rd48];
	fma.rn.f32 	%f66, %f57, %f58, %f66;
$L__BB0_12:
	mad.lo.s32 	%r34, %r19, %r1, %r2;
	cvta.to.global.u64 	%rd49, %rd6;
	mul.wide.s32 	%rd50, %r34, 4;
	add.s64 	%rd51, %rd49, %rd50;
	st.global.f32 	[%rd51], %f66;
$L__BB0_13:
	ret;

}
	// .globl	_Z15matrixMul_shmemPfS_S_ii
.visible .entry _Z15matrixMul_shmemPfS_S_ii(
	.param .u64 .ptr .align 1 _Z15matrixMul_shmemPfS_S_ii_param_0,
	.param .u64 .ptr .align 1 _Z15matrixMul_shmemPfS_S_ii_param_1,
	.param .u64 .ptr .align 1 _Z15matrixMul_shmemPfS_S_ii_param_2,
	.param .u32 _Z15matrixMul_shmemPfS_S_ii_param_3,
	.param .u32 _Z15matrixMul_shmemPfS_S_ii_param_4
)
{
	.reg .pred 	%p<7>;
	.reg .b32 	%r<37>;
	.reg .b32 	%f<107>;
	.reg .b64 	%rd<13>;
	// demoted variable
	.shared .align 4 .b8 _ZZ15matrixMul_shmemPfS_S_iiE4ds_A[4096];
	// demoted variable
	.shared .align 4 .b8 _ZZ15matrixMul_shmemPfS_S_iiE4ds_B[4096];
	ld.param.u64 	%rd3, [_Z15matrixMul_shmemPfS_S_ii_param_0];
	ld.param.u64 	%rd4, [_Z15matrixMul_shmemPfS_S_ii_param_1];
	ld.param.u64 	%rd5, [_Z15matrixMul_shmemPfS_S_ii_param_2];
	ld.param.u32 	%r19, [_Z15matrixMul_shmemPfS_S_ii_param_3];
	ld.param.u32 	%r20, [_Z15matrixMul_shmemPfS_S_ii_param_4];
	mov.u32 	%r21, %ctaid.y;
	mov.u32 	%r22, %ntid.y;
	mov.u32 	%r1, %tid.y;
	mad.lo.s32 	%r2, %r21, %r22, %r1;
	mov.u32 	%r23, %ctaid.x;
	mov.u32 	%r24, %ntid.x;
	mov.u32 	%r3, %tid.x;
	mad.lo.s32 	%r4, %r23, %r24, %r3;
	setp.lt.s32 	%p2, %r19, 32;
	mov.f32 	%f105, 0f00000000;
	@%p2 bra 	$L__BB1_5;
	setp.lt.u32 	%p3, %r2, %r19;
	setp.lt.s32 	%p4, %r4, %r20;
	and.pred  	%p1, %p3, %p4;
	shl.b32 	%r25, %r1, 7;
	mov.u32 	%r26, _ZZ15matrixMul_shmemPfS_S_iiE4ds_A;
	add.s32 	%r5, %r26, %r25;
	shl.b32 	%r27, %r3, 2;
	add.s32 	%r6, %r5, %r27;
	mov.u32 	%r28, _ZZ15matrixMul_shmemPfS_S_iiE4ds_B;
	add.s32 	%r8, %r28, %r27;
	add.s32 	%r7, %r8, %r25;
	shr.s32 	%r29, %r19, 31;
	shr.u32 	%r30, %r29, 27;
	add.s32 	%r31, %r19, %r30;
	shr.s32 	%r32, %r31, 5;
	neg.s32 	%r36, %r32;
	mad.lo.s32 	%r35, %r19, %r2, %r3;
	mad.lo.s32 	%r34, %r1, %r20, %r4;
	shl.b32 	%r12, %r20, 5;
	cvta.to.global.u64 	%rd1, %rd4;
	cvta.to.global.u64 	%rd2, %rd5;
	mov.f32 	%f105, 0f00000000;
	not.pred 	%p5, %p1;
$L__BB1_2:
	@%p5 bra 	$L__BB1_4;
	mul.wide.u32 	%rd6, %r35, 4;
	add.s64 	%rd7, %rd1, %rd6;
	ld.global.f32 	%f7, [%rd7];
	st.shared.f32 	[%r6], %f7;
	mul.wide.u32 	%rd8, %r34, 4;
	add.s64 	%rd9, %rd2, %rd8;
	ld.global.f32 	%f8, [%rd9];
	st.shared.f32 	[%r7], %f8;
	bar.sync 	0;
	ld.shared.f32 	%f9, [%r5];
	ld.shared.f32 	%f10, [%r8];
	fma.rn.f32 	%f11, %f9, %f10, %f105;
	ld.shared.f32 	%f12, [%r5+4];
	ld.shared.f32 	%f13, [%r8+128];
	fma.rn.f32 	%f14, %f12, %f13, %f11;
	ld.shared.f32 	%f15, [%r5+8];
	ld.shared.f32 	%f16, [%r8+256];
	fma.rn.f32 	%f17, %f15, %f16, %f14;
	ld.shared.f32 	%f18, [%r5+12];
	ld.shared.f32 	%f19, [%r8+384];
	fma.rn.f32 	%f20, %f18, %f19, %f17;
	ld.shared.f32 	%f21, [%r5+16];
	ld.shared.f32 	%f22, [%r8+512];
	fma.rn.f32 	%f23, %f21, %f22, %f20;
	ld.shared.f32 	%f24, [%r5+20];
	ld.shared.f32 	%f25, [%r8+640];
	fma.rn.f32 	%f26, %f24, %f25, %f23;
	ld.shared.f32 	%f27, [%r5+24];
	ld.shared.f32 	%f28, [%r8+768];
	fma.rn.f32 	%f29, %f27, %f28, %f26;
	ld.shared.f32 	%f30, [%r5+28];
	ld.shared.f32 	%f31, [%r8+896];
	fma.rn.f32 	%f32, %f30, %f31, %f29;
	ld.shared.f32 	%f33, [%r5+32];
	ld.shared.f32 	%f34, [%r8+1024];
	fma.rn.f32 	%f35, %f33, %f34, %f32;
	ld.shared.f32 	%f36, [%r5+36];
	ld.shared.f32 	%f37, [%r8+1152];
	fma.rn.f32 	%f38, %f36, %f37, %f35;
	ld.shared.f32 	%f39, [%r5+40];
	ld.shared.f32 	%f40, [%r8+1280];
	fma.rn.f32 	%f41, %f39, %f40, %f38;
	ld.shared.f32 	%f42, [%r5+44];
	ld.shared.f32 	%f43, [%r8+1408];
	fma.rn.f32 	%f44, %f42, %f43, %f41;
	ld.shared.f32 	%f45, [%r5+48];
	ld.shared.f32 	%f46, [%r8+1536];
	fma.rn.f32 	%f47, %f45, %f46, %f44;
	ld.shared.f32 	%f48, [%r5+52];
	ld.shared.f32 	%f49, [%r8+1664];
	fma.rn.f32 	%f50, %f48, %f49, %f47;
	ld.shared.f32 	%f51, [%r5+56];
	ld.shared.f32 	%f52, [%r8+1792];
	fma.rn.f32 	%f53, %f51, %f52, %f50;
	ld.shared.f32 	%f54, [%r5+60];
	ld.shared.f32 	%f55, [%r8+1920];
	fma.rn.f32 	%f56, %f54, %f55, %f53;
	ld.shared.f32 	%f57, [%r5+64];
	ld.shared.f32 	%f58, [%r8+2048];
	fma.rn.f32 	%f59, %f57, %f58, %f56;
	ld.shared.f32 	%f60, [%r5+68];
	ld.shared.f32 	%f61, [%r8+2176];
	fma.rn.f32 	%f62, %f60, %f61, %f59;
	ld.shared.f32 	%f63, [%r5+72];
	ld.shared.f32 	%f64, [%r8+2304];
	fma.rn.f32 	%f65, %f63, %f64, %f62;
	ld.shared.f32 	%f66, [%r5+76];
	ld.shared.f32 	%f67, [%r8+2432];
	fma.rn.f32 	%f68, %f66, %f67, %f65;
	ld.shared.f32 	%f69, [%r5+80];
	ld.shared.f32 	%f70, [%r8+2560];
	fma.rn.f32 	%f71, %f69, %f70, %f68;
	ld.shared.f32 	%f72, [%r5+84];
	ld.shared.f32 	%f73, [%r8+2688];
	fma.rn.f32 	%f74, %f72, %f73, %f71;
	ld.shared.f32 	%f75, [%r5+88];
	ld.shared.f32 	%f76, [%r8+2816];
	fma.rn.f32 	%f77, %f75, %f76, %f74;
	ld.shared.f32 	%f78, [%r5+92];
	ld.shared.f32 	%f79, [%r8+2944];
	fma.rn.f32 	%f80, %f78, %f79, %f77;
	ld.shared.f32 	%f81, [%r5+96];
	ld.shared.f32 	%f82, [%r8+3072];
	fma.rn.f32 	%f83, %f81, %f82, %f80;
	ld.shared.f32 	%f84, [%r5+100];
	ld.shared.f32 	%f85, [%r8+3200];
	fma.rn.f32 	%f86, %f84, %f85, %f83;
	ld.shared.f32 	%f87, [%r5+104];
	ld.shared.f32 	%f88, [%r8+3328];
	fma.rn.f32 	%f89, %f87, %f88, %f86;
	ld.shared.f32 	%f90, [%r5+108];
	ld.shared.f32 	%f91, [%r8+3456];
	fma.rn.f32 	%f92, %f90, %f91, %f89;
	ld.shared.f32 	%f93, [%r5+112];
	ld.shared.f32 	%f94, [%r8+3584];
	fma.rn.f32 	%f95, %f93, %f94, %f92;
	ld.shared.f32 	%f96, [%r5+116];
	ld.shared.f32 	%f97, [%r8+3712];
	fma.rn.f32 	%f98, %f96, %f97, %f95;
	ld.shared.f32 	%f99, [%r5+120];
	ld.shared.f32 	%f100, [%r8+3840];
	fma.rn.f32 	%f101, %f99, %f100, %f98;
	ld.shared.f32 	%f102, [%r5+124];
	ld.shared.f32 	%f103, [%r8+3968];
	fma.rn.f32 	%f105, %f102, %f103, %f101;
	bar.sync 	0;
$L__BB1_4:
	add.s32 	%r36, %r36, 1;
	setp.ne.s32 	%p6, %r36, 0;
	add.s32 	%r35, %r35, 32;
	add.s32 	%r34, %r34, %r12;
	@%p6 bra 	$L__BB1_2;
$L__BB1_5:
	cvta.to.global.u64 	%rd10, %rd3;
	mad.lo.s32 	%r33, %r20, %r2, %r4;
	mul.wide.s32 	%rd11, %r33, 4;
	add.s64 	%rd12, %rd10, %rd11;
	st.global.f32 	[%rd12], %f105;
	ret;

}


// ===== COMPILED SASS (sm_100) =====

	.target	sm_100

	.elftype	@"ET_EXEC"


//--------------------- .note.nv.tkinfo           --------------------------
	.section	.note.nv.tkinfo,"",@"SHT_NOTE"
	.sectionflags	@"SHF_NOTE_NV_TKINFO"
	.tkinfo
        /*0018*/ 	.word	0x00000002
        /*0030*/ 	.string	""
        /*0030*/ 	.string	"ptxas"
        /*0030*/ 	.string	"Cuda compilation tools, release 13.0, V13.0.88"
        /*0030*/ 	.string	"Build cuda_13.0.r13.0/compiler.36424714_0"
        /*0030*/ 	.string	"-arch sm_100 -m 64 "



//--------------------- .note.nv.cuinfo           --------------------------
	.section	.note.nv.cuinfo,"",@"SHT_NOTE"
	.sectionflags	@"SHF_NOTE_NV_CUINFO"
        /*0018*/ 	.short	0x0002
        /*001a*/ 	.short	0x0064
        /*001c*/ 	.short	0x0082
	.zero		2


//--------------------- .nv.info                  --------------------------
	.section	.nv.info,"",@"SHT_CUDA_INFO"
	.align	4


	//----- nvinfo : EIATTR_REGCOUNT
	.align		4
        /*0000*/ 	.byte	0x04, 0x2f
        /*0002*/ 	.short	(.L_1 - .L_0)
	.align		4
.L_0:
        /*0004*/ 	.word	index@(_Z15matrixMul_naivePfS_S_ii)
        /*0008*/ 	.word	0x00000020


	//----- nvinfo : EIATTR_FRAME_SIZE
	.align		4
.L_1:
        /*000c*/ 	.byte	0x04, 0x11
        /*000e*/ 	.short	(.L_3 - .L_2)
	.align		4
.L_2:
        /*0010*/ 	.word	index@(_Z15matrixMul_naivePfS_S_ii)
        /*0014*/ 	.word	0x00000000


	//----- nvinfo : EIATTR_REGCOUNT
	.align		4
.L_3:
        /*0018*/ 	.byte	0x04, 0x2f
        /*001a*/ 	.short	(.L_5 - .L_4)
	.align		4
.L_4:
        /*001c*/ 	.word	index@(_Z15matrixMul_shmemPfS_S_ii)
        /*0020*/ 	.word	0x00000020


	//----- nvinfo : EIATTR_FRAME_SIZE
	.align		4
.L_5:
        /*0024*/ 	.byte	0x04, 0x11
        /*0026*/ 	.short	(.L_7 - .L_6)
	.align		4
.L_6:
        /*0028*/ 	.word	index@(_Z15matrixMul_shmemPfS_S_ii)
        /*002c*/ 	.word	0x00000000


	//----- nvinfo : EIATTR_MIN_STACK_SIZE
	.align		4
.L_7:
        /*0030*/ 	.byte	0x04, 0x12
        /*0032*/ 	.short	(.L_9 - .L_8)
	.align		4
.L_8:
        /*0034*/ 	.word	index@(_Z15matrixMul_shmemPfS_S_ii)
        /*0038*/ 	.word	0x00000000


	//----- nvinfo : EIATTR_MIN_STACK_SIZE
	.align		4
.L_9:
        /*003c*/ 	.byte	0x04, 0x12
        /*003e*/ 	.short	(.L_11 - .L_10)
	.align		4
.L_10:
        /*0040*/ 	.word	index@(_Z15matrixMul_naivePfS_S_ii)
        /*0044*/ 	.word	0x00000000
.L_11:


//--------------------- .nv.compat                --------------------------
	.section	.nv.compat,"",@"SHT_CUDA_COMPAT_INFO"
	.align	4
        /*0000*/ 	.byte	0x02, 0x09, 0x00, 0x00, 0x02, 0x02, 0x01, 0x00, 0x02, 0x05, 0x05, 0x00, 0x03, 0x07, 0x01, 0x01
        /*0010*/ 	.byte	0x02, 0x03, 0x00, 0x00, 0x02, 0x06, 0x01, 0x00, 0x04, 0x0b, 0x08, 0x00, 0x09, 0x00, 0x00, 0x00
        /*0020*/ 	.byte	0x00, 0x00, 0x00, 0x00


//--------------------- .nv.info._Z15matrixMul_shmemPfS_S_ii --------------------------
	.section	.nv.info._Z15matrixMul_shmemPfS_S_ii,"",@"SHT_CUDA_INFO"
	.sectionflags	@""
	.align	4


	//----- nvinfo : EIATTR_CUDA_API_VERSION
	.align		4
        /*0000*/ 	.byte	0x04, 0x37
        /*0002*/ 	.short	(.L_13 - .L_12)
.L_12:
        /*0004*/ 	.word	0x00000082


	//----- nvinfo : EIATTR_KPARAM_INFO
	.align		4
.L_13:
        /*0008*/ 	.byte	0x04, 0x17
        /*000a*/ 	.short	(.L_15 - .L_14)
.L_14:
        /*000c*/ 	.word	0x00000000
        /*0010*/ 	.short	0x0004
        /*0012*/ 	.short	0x001c
        /*0014*/ 	.byte	0x00, 0xf0, 0x11, 0x00


	//----- nvinfo : EIATTR_KPARAM_INFO
	.align		4
.L_15:
        /*0018*/ 	.byte	0x04, 0x17
        /*001a*/ 	.short	(.L_17 - .L_16)
.L_16:
        /*001c*/ 	.word	0x00000000
        /*0020*/ 	.short	0x0003
        /*0022*/ 	.short	0x0018
        /*0024*/ 	.byte	0x00, 0xf0, 0x11, 0x00


	//----- nvinfo : EIATTR_KPARAM_INFO
	.align		4
.L_17:
        /*0028*/ 	.byte	0x04, 0x17
        /*002a*/ 	.short	(.L_19 - .L_18)
.L_18:
        /*002c*/ 	.word	0x00000000
        /*0030*/ 	.short	0x0002
        /*0032*/ 	.short	0x0010
        /*0034*/ 	.byte	0x00, 0xf5, 0x21, 0x00


	//----- nvinfo : EIATTR_KPARAM_INFO
	.align		4
.L_19:
        /*0038*/ 	.byte	0x04, 0x17
        /*003a*/ 	.short	(.L_21 - .L_20)
.L_20:
        /*003c*/ 	.word	0x00000000
        /*0040*/ 	.short	0x0001
        /*0042*/ 	.short	0x0008
        /*0044*/ 	.byte	0x00, 0xf5, 0x21, 0x00


	//----- nvinfo : EIATTR_KPARAM_INFO
	.align		4
.L_21:
        /*0048*/ 	.byte	0x04, 0x17
        /*004a*/ 	.short	(.L_23 - .L_22)
.L_22:
        /*004c*/ 	.word	0x00000000
        /*0050*/ 	.short	0x0000
        /*0052*/ 	.short	0x0000
        /*0054*/ 	.byte	0x00, 0xf5, 0x21, 0x00


	//----- nvinfo : EIATTR_SPARSE_MMA_MASK
	.align		4
.L_23:
        /*0058*/ 	.byte	0x03, 0x50
        /*005a*/ 	.short	0x0000


	//----- nvinfo : EIATTR_MAXREG_COUNT
	.align		4
        /*005c*/ 	.byte	0x03, 0x1b
        /*005e*/ 	.short	0x00ff


	//----- nvinfo : EIATTR_NUM_BARRIERS
	.align		4
        /*0060*/ 	.byte	0x02, 0x4c
        /*0062*/ 	.byte	0x01
	.zero		1


	//----- nvinfo : EIATTR_MERCURY_ISA_VERSION
	.align		4
        /*0064*/ 	.byte	0x03, 0x5f
        /*0066*/ 	.short	0x0101


	//----- nvinfo : EIATTR_VRC_CTA_INIT_COUNT
	.align		4
        /*0068*/ 	.byte	0x02, 0x4a
	.zero		1
	.zero		1


	//----- nvinfo : EIATTR_EXIT_INSTR_OFFSETS
	.align		4
        /*006c*/ 	.byte	0x04, 0x1c
        /*006e*/ 	.short	(.L_25 - .L_24)


	//   ....[0]....
.L_24:
        /*0070*/ 	.word	0x00000830


	//----- nvinfo : EIATTR_CRS_STACK_SIZE
	.align		4
.L_25:
        /*0074*/ 	.byte	0x04, 0x1e
        /*0076*/ 	.short	(.L_27 - .L_26)
.L_26:
        /*0078*/ 	.word	0x00000000


	//----- nvinfo : EIATTR_CBANK_PARAM_SIZE
	.align		4
.L_27:
        /*007c*/ 	.byte	0x03, 0x19
        /*007e*/ 	.short	0x0020


	//----- nvinfo : EIATTR_PARAM_CBANK
	.align		4
        /*0080*/ 	.byte	0x04, 0x0a
        /*0082*/ 	.short	(.L_29 - .L_28)
	.align		4
.L_28:
        /*0084*/ 	.word	index@(.nv.constant0._Z15matrixMul_shmemPfS_S_ii)
        /*0088*/ 	.short	0x0380
        /*008a*/ 	.short	0x0020


	//----- nvinfo : EIATTR_SW_WAR
	.align		4
.L_29:
        /*008c*/ 	.byte	0x04, 0x36
        /*008e*/ 	.short	(.L_31 - .L_30)
.L_30:
        /*0090*/ 	.word	0x00000008
.L_31:


//--------------------- .nv.info._Z15matrixMul_naivePfS_S_ii --------------------------
	.section	.nv.info._Z15matrixMul_naivePfS_S_ii,"",@"SHT_CUDA_INFO"
	.sectionflags	@""
	.align	4


	//----- nvinfo : EIATTR_CUDA_API_VERSION
	.align		4
        /*0000*/ 	.byte	0x04, 0x37
        /*0002*/ 	.short	(.L_33 - .L_32)
.L_32:
        /*0004*/ 	.word	0x00000082


	//----- nvinfo : EIATTR_KPARAM_INFO
	.align		4
.L_33:
        /*0008*/ 	.byte	0x04, 0x17
        /*000a*/ 	.short	(.L_35 - .L_34)
.L_34:
        /*000c*/ 	.word	0x00000000
        /*0010*/ 	.short	0x0004
        /*0012*/ 	.short	0x001c
        /*0014*/ 	.byte	0x00, 0xf0, 0x11, 0x00


	//----- nvinfo : EIATTR_KPARAM_INFO
	.align		4
.L_35:
        /*0018*/ 	.byte	0x04, 0x17
        /*001a*/ 	.short	(.L_37 - .L_36)
.L_36:
        /*001c*/ 	.word	0x00000000
        /*0020*/ 	.short	0x0003
        /*0022*/ 	.short	0x0018
        /*0024*/ 	.byte	0x00, 0xf0, 0x11, 0x00


	//----- nvinfo : EIATTR_KPARAM_INFO
	.align		4
.L_37:
        /*0028*/ 	.byte	0x04, 0x17
        /*002a*/ 	.short	(.L_39 - .L_38)
.L_38:
        /*002c*/ 	.word	0x00000000
        /*0030*/ 	.short	0x0002
        /*0032*/ 	.short	0x0010
        /*0034*/ 	.byte	0x00, 0xf5, 0x21, 0x00


	//----- nvinfo : EIATTR_KPARAM_INFO
	.align		4
.L_39:
        /*0038*/ 	.byte	0x04, 0x17
        /*003a*/ 	.short	(.L_41 - .L_40)
.L_40:
        /*003c*/ 	.word	0x00000000
        /*0040*/ 	.short	0x0001
        /*0042*/ 	.short	0x0008
        /*0044*/ 	.byte	0x00, 0xf5, 0x21, 0x00


	//----- nvinfo : EIATTR_KPARAM_INFO
	.align		4
.L_41:
        /*0048*/ 	.byte	0x04, 0x17
        /*004a*/ 	.short	(.L_43 - .L_42)
.L_42:
        /*004c*/ 	.word	0x00000000
        /*0050*/ 	.short	0x0000
        /*0052*/ 	.short	0x0000
        /*0054*/ 	.byte	0x00, 0xf5, 0x21, 0x00


	//----- nvinfo : EIATTR_SPARSE_MMA_MASK
	.align		4
.L_43:
        /*0058*/ 	.byte	0x03, 0x50
        /*005a*/ 	.short	0x0000


	//----- nvinfo : EIATTR_MAXREG_COUNT
	.align		4
        /*005c*/ 	.byte	0x03, 0x1b
        /*005e*/ 	.short	0x00ff


	//----- nvinfo : EIATTR_MERCURY_ISA_VERSION
	.align		4
        /*0060*/ 	.byte	0x03, 0x5f
        /*0062*/ 	.short	0x0101


	//----- nvinfo : EIATTR_VRC_CTA_INIT_COUNT
	.align		4
        /*0064*/ 	.byte	0x02, 0x4a
	.zero		1
	.zero		1


	//----- nvinfo : EIATTR_EXIT_INSTR_OFFSETS
	.align		4
        /*0068*/ 	.byte	0x04, 0x1c
        /*006a*/ 	.short	(.L_45 - .L_44)


	//   ....[0]....
.L_44:
        /*006c*/ 	.word	0x000000c0


	//   ....[1]....
        /*0070*/ 	.word	0x000008a0


	//----- nvinfo : EIATTR_CBANK_PARAM_SIZE
	.align		4
.L_45:
        /*0074*/ 	.byte	0x03, 0x19
        /*0076*/ 	.short	0x0020


	//----- nvinfo : EIATTR_PARAM_CBANK
	.align		4
        /*0078*/ 	.byte	0x04, 0x0a
        /*007a*/ 	.short	(.L_47 - .L_46)
	.align		4
.L_46:
        /*007c*/ 	.word	index@(.nv.constant0._Z15matrixMul_naivePfS_S_ii)
        /*0080*/ 	.short	0x0380
        /*0082*/ 	.short	0x0020


	//----- nvinfo : EIATTR_SW_WAR
	.align		4
.L_47:
        /*0084*/ 	.byte	0x04, 0x36
        /*0086*/ 	.short	(.L_49 - .L_48)
.L_48:
        /*0088*/ 	.word	0x00000008
.L_49:


//--------------------- .nv.callgraph             --------------------------
	.section	.nv.callgraph,"",@"SHT_CUDA_CALLGRAPH"
	.align	4
	.sectionentsize	8
	.align		4
        /*0000*/ 	.word	0x00000000
	.align		4
        /*0004*/ 	.word	0xffffffff
	.align		4
        /*0008*/ 	.word	0x00000000
	.align		4
        /*000c*/ 	.word	0xfffffffe
	.align		4
        /*0010*/ 	.word	0x00000000
	.align		4
        /*0014*/ 	.word	0xfffffffd
	.align		4
        /*0018*/ 	.word	0x00000000
	.align		4
        /*001c*/ 	.word	0xfffffffc


//--------------------- .text._Z15matrixMul_shmemPfS_S_ii --------------------------
	.section	.text._Z15matrixMul_shmemPfS_S_ii,"ax",@progbits
	.align	128
        .global         _Z15matrixMul_shmemPfS_S_ii
        .type           _Z15matrixMul_shmemPfS_S_ii,@function
        .size           _Z15matrixMul_shmemPfS_S_ii,(.L_x_9 - _Z15matrixMul_shmemPfS_S_ii)
        .other          _Z15matrixMul_shmemPfS_S_ii,@"STO_CUDA_ENTRY STV_DEFAULT"
_Z15matrixMul_shmemPfS_S_ii:
.text._Z15matrixMul_shmemPfS_S_ii:
[----:B------:R-:W-:Y:S01]  /*0000*/  LDC R1, c[0x0][0x37c] ;  /* 0x0000df00ff017b82 */ /* 0x000fe20000000800 */
[----:B------:R-:W0:Y:S01]  /*0010*/  S2R R9, SR_TID.Y ;  /* 0x0000000000097919 */ /* 0x000e220000002200 */
[----:B------:R-:W1:Y:S06]  /*0020*/  LDCU UR10, c[0x0][0x398] ;  /* 0x00007300ff0a77ac */ /* 0x000e6c0008000800 */
[----:B------:R-:W0:Y:S01]  /*0030*/  LDC R18, c[0x0][0x364] ;  /* 0x0000d900ff127b82 */ /* 0x000e220000000800 */
[----:B------:R-:W-:Y:S01]  /*0040*/  HFMA2 R19, -RZ, RZ, 0, 0 ;  /* 0x00000000ff137431 */ /* 0x000fe200000001ff */
[----:B------:R-:W2:Y:S01]  /*0050*/  S2R R7, SR_TID.X ;  /* 0x0000000000077919 */ /* 0x000ea20000002100 */
[----:B------:R-:W3:Y:S05]  /*0060*/  LDCU.64 UR8, c[0x0][0x358] ;  /* 0x00006b00ff0877ac */ /* 0x000eea0008000a00 */
[----:B------:R-:W0:Y:S08]  /*0070*/  S2UR UR4, SR_CTAID.Y ;  /* 0x00000000000479c3 */ /* 0x000e300000002600 */
[----:B------:R-:W2:Y:S01]  /*0080*/  S2UR UR5, SR_CTAID.X ;  /* 0x00000000000579c3 */ /* 0x000ea20000002500 */
[----:B-1----:R-:W-:-:S07]  /*0090*/  UISETP.GE.AND UP0, UPT, UR10, 0x20, UPT ;  /* 0x000000200a00788c */ /* 0x002fce000bf06270 */
[----:B------:R-:W2:Y:S01]  /*00a0*/  LDC R17, c[0x0][0x360] ;  /* 0x0000d800ff117b82 */ /* 0x000ea20000000800 */
[----:B0-----:R-:W-:Y:S02]  /*00b0*/  IMAD R18, R18, UR4, R9 ;  /* 0x0000000412127c24 */ /* 0x001fe4000f8e0209 */
[----:B--2---:R-:W-:Y:S01]  /*00c0*/  IMAD R17, R17, UR5, R7 ;  /* 0x0000000511117c24 */ /* 0x004fe2000f8e0207 */
[----:B---3--:R-:W-:Y:S06]  /*00d0*/  BRA.U !UP0, `(.L_x_0) ;  /* 0x0000000508c07547 */ /* 0x008fec000b800000 */
[----:B------:R-:W0:Y:S01]  /*00e0*/  S2UR UR7, SR_CgaCtaId ;  /* 0x00000000000779c3 */ /* 0x000e220000008800 */
[----:B------:R-:W1:Y:S01]  /*00f0*/  LDCU UR11, c[0x0][0x39c] ;  /* 0x00007380ff0b77ac */ /* 0x000e620008000800 */
[----:B------:R-:W-:Y:S01]  /*0100*/  BSSY.RECONVERGENT B0, `(.L_x_0) ;  /* 0x000006d000007945 */ /* 0x000fe20003800200 */
[----:B------:R-:W-:Y:S01]  /*0110*/  IMAD R3, R18, UR10, R7 ;  /* 0x0000000a12037c24 */ /* 0x000fe2000f8e0207 */
[----:B------:R-:W-:Y:S01]  /*0120*/  MOV R19, RZ ;  /* 0x000000ff00137202 */ /* 0x000fe20000000f00 */
[----:B------:R-:W-:Y:S01]  /*0130*/  USHF.R.S32.HI UR6, URZ, 0x1f, UR10 ;  /* 0x0000001fff067899 */ /* 0x000fe2000801140a */
[----:B------:R-:W-:Y:S02]  /*0140*/  UMOV UR4, 0x400 ;  /* 0x0000040000047882 */ /* 0x000fe40000000000 */
[----:B------:R-:W2:Y:S01]  /*0150*/  LDC R2, c[0x0][0x39c] ;  /* 0x0000e700ff027b82 */ /* 0x000ea20000000800 */
[----:B------:R-:W-:Y:S02]  /*0160*/  UIADD3 UR5, UPT, UPT, UR4, 0x1000, URZ ;  /* 0x0000100004057890 */ /* 0x000fe4000fffe0ff */
[----:B------:R-:W-:-:S04]  /*0170*/  ULEA.HI UR6, UR6, UR10, URZ, 0x5 ;  /* 0x0000000a06067291 */ /* 0x000fc8000f8f28ff */
[----:B------:R-:W-:Y:S01]  /*0180*/  USHF.R.S32.HI UR6, URZ, 0x5, UR6 ;  /* 0x00000005ff067899 */ /* 0x000fe20008011406 */
[----:B------:R-:W3:Y:S03]  /*0190*/  LDC.64 R22, c[0x0][0x388] ;  /* 0x0000e200ff167b82 */ /* 0x000ee60000000a00 */
[----:B------:R-:W-:Y:S01]  /*01a0*/  UIADD3 UR6, UPT, UPT, -UR6, URZ, URZ ;  /* 0x000000ff06067290 */ /* 0x000fe2000fffe1ff */
[----:B-1----:R-:W-:Y:S01]  /*01b0*/  ISETP.GE.AND P0, PT, R17, UR11, PT ;  /* 0x0000000b11007c0c */ /* 0x002fe2000bf06270 */
[----:B------:R-:W-:-:S03]  /*01c0*/  IMAD R5, R9, UR11, R17 ;  /* 0x0000000b09057c24 */ /* 0x000fc6000f8e0211 */
[----:B------:R-:W1:Y:S01]  /*01d0*/  LDC.64 R20, c[0x0][0x390] ;  /* 0x0000e400ff147b82 */ /* 0x000e620000000a00 */
[----:B0-----:R-:W-:Y:S01]  /*01e0*/  ULEA UR4, UR7, UR4, 0x18 ;  /* 0x0000000407047291 */ /* 0x001fe2000f8ec0ff */
[----:B------:R-:W-:Y:S01]  /*01f0*/  ISETP.LT.U32.AND P0, PT, R18, UR10, !P0 ;  /* 0x0000000a12007c0c */ /* 0x000fe2000c701070 */
[----:B------:R-:W-:Y:S01]  /*0200*/  ULEA UR5, UR7, UR5, 0x18 ;  /* 0x0000000507057291 */ /* 0x000fe2000f8ec0ff */
[----:B------:R-:W-:-:S03]  /*0210*/  MOV R0, UR6 ;  /* 0x0000000600007c02 */ /* 0x000fc60008000f00 */
[----:B------:R-:W-:Y:S02]  /*0220*/  LEA R16, R9, UR4, 0x7 ;  /* 0x0000000409107c11 */ /* 0x000fe4000f8e38ff */
[C---:B------:R-:W-:Y:S02]  /*0230*/  LEA R6, R7.reuse, UR5, 0x2 ;  /* 0x0000000507067c11 */ /* 0x040fe4000f8e10ff */
[----:B------:R-:W-:Y:S02]  /*0240*/  LEA R7, R7, R16, 0x2 ;  /* 0x0000001007077211 */ /* 0x000fe400078e10ff */
[----:B------:R-:W-:-:S07]  /*0250*/  LEA R4, R9, R6, 0x7 ;  /* 0x0000000609047211 */ /* 0x000fce00078e38ff */
.L_x_2:
[----:B------:R-:W-:-:S04]  /*0260*/  IADD3 R0, PT, PT, R0, 0x1, RZ ;  /* 0x0000000100007810 */ /* 0x000fc80007ffe0ff */
[----:B------:R-:W-:Y:S01]  /*0270*/  ISETP.NE.AND P1, PT, R0, RZ, PT ;  /* 0x000000ff0000720c */ /* 0x000fe20003f25270 */
[----:B------:R-:W-:-:S12]  /*0280*/  @!P0 BRA `(.L_x_1) ;  /* 0x0000000400448947 */ /* 0x000fd80003800000 */
[----:B---3--:R-:W-:-:S04]  /*0290*/  IMAD.WIDE.U32 R8, R3, 0x4, R22 ;  /* 0x0000000403087825 */ /* 0x008fc800078e0016 */
[----:B-1----:R-:W-:Y:S01]  /*02a0*/  IMAD.WIDE.U32 R10, R5, 0x4, R20 ;  /* 0x00000004050a7825 */ /* 0x002fe200078e0014 */
[----:B------:R-:W3:Y:S04]  /*02b0*/  LDG.E R24, desc[UR8][R8.64] ;  /* 0x0000000808187981 */ /* 0x000ee8000c1e1900 */
[----:B------:R-:W4:Y:S01]  /*02c0*/  LDG.E R29, desc[UR8][R10.64] ;  /* 0x000000080a1d7981 */ /* 0x000f22000c1e1900 */
[----:B------:R-:W-:Y:S05]  /*02d0*/  WARPSYNC.ALL ;  /* 0x0000000000007948 */ /* 0x000fea0003800000 */
[----:B---3--:R-:W-:Y:S04]  /*02e0*/  STS [R7], R24 ;  /* 0x0000001807007388 */ /* 0x008fe80000000800 */
[----:B----4-:R-:W-:Y:S01]  /*02f0*/  STS [R4], R29 ;  /* 0x0000001d04007388 */ /* 0x010fe20000000800 */
[----:B------:R-:W-:Y:S06]  /*0300*/  BAR.SYNC.DEFER_BLOCKING 0x0 ;  /* 0x0000000000007b1d */ /* 0x000fec0000010000 */
[----:B------:R-:W-:Y:S04]  /*0310*/  LDS R27, [R6] ;  /* 0x00000000061b7984 */ /* 0x000fe80000000800 */
[----:B------:R-:W0:Y:S04]  /*0320*/  LDS.128 R12, [R16] ;  /* 0x00000000100c7984 */ /* 0x000e280000000c00 */
[----:B------:R-:W1:Y:S04]  /*0330*/  LDS R28, [R6+0x80] ;  /* 0x00008000061c7984 */ /* 0x000e680000000800 */
[----:B------:R-:W3:Y:S04]  /*0340*/  LDS R25, [R6+0x100] ;  /* 0x0001000006197984 */ /* 0x000ee80000000800 */
[----:B------:R-:W4:Y:S04]  /*0350*/  LDS R26, [R6+0x180] ;  /* 0x00018000061a7984 */ /* 0x000f280000000800 */
[----:B------:R-:W-:Y:S04]  /*0360*/  LDS.128 R8, [R16+0x10] ;  /* 0x0000100010087984 */ /* 0x000fe80000000c00 */
[----:B------:R-:W-:Y:S01]  /*0370*/  LDS R24, [R6+0x280] ;  /* 0x0002800006187984 */ /* 0x000fe20000000800 */
[----:B0-----:R-:W-:-:S03]  /*0380*/  FFMA R12, R12, R27, R19 ;  /* 0x0000001b0c0c7223 */ /* 0x001fc60000000013 */
[----:B------:R-:W0:Y:S01]  /*0390*/  LDS R27, [R6+0x200] ;  /* 0x00020000061b7984 */ /* 0x000e220000000800 */
[----:B-1----:R-:W-:-:S03]  /*03a0*/  FFMA R12, R28, R13, R12 ;  /* 0x0000000d1c0c7223 */ /* 0x002fc6000000000c */
[----:B------:R-:W1:Y:S01]  /*03b0*/  LDS R19, [R6+0x300] ;  /* 0x0003000006137984 */ /* 0x000e620000000800 */
[----:B---3--:R-:W-:-:S04]  /*03c0*/  FFMA R25, R25, R14, R12 ;  /* 0x0000000e19197223 */ /* 0x008fc8000000000c */
[----:B----4-:R-:W-:Y:S02]  /*03d0*/  FFMA R15, R26, R15, R25 ;  /* 0x0000000f1a0f7223 */ /* 0x010fe40000000019 */
[----:B------:R-:W3:Y:S04]  /*03e0*/  LDS R26, [R6+0x380] ;  /* 0x00038000061a7984 */ /* 0x000ee80000000800 */
[----:B------:R-:W-:Y:S01]  /*03f0*/  LDS R25, [R6+0x400] ;  /* 0x0004000006197984 */ /* 0x000fe20000000800 */
[----:B0-----:R-:W-:-:S03]  /*0400*/  FFMA R27, R8, R27, R15 ;  /* 0x0000001b081b7223 */ /* 0x001fc6000000000f */
[----:B------:R-:W0:Y:S01]  /*0410*/  LDS.128 R12, [R16+0x20] ;  /* 0x00002000100c7984 */ /* 0x000e220000000c00 */
[----:B------:R-:W-:-:S03]  /*0420*/  FFMA R8, R24, R9, R27 ;  /* 0x0000000918087223 */ /* 0x000fc6000000001b */
[----:B------:R-:W4:Y:S01]  /*0430*/  LDS R24, [R6+0x480] ;  /* 0x0004800006187984 */ /* 0x000f220000000800 */
[----:B-1----:R-:W-:-:S03]  /*0440*/  FFMA R9, R19, R10, R8 ;  /* 0x0000000a13097223 */ /* 0x002fc60000000008 */
[----:B------:R-:W1:Y:S01]  /*0450*/  LDS R19, [R6+0x500] ;  /* 0x0005000006137984 */ /* 0x000e620000000800 */
[----:B---3--:R-:W-:-:S03]  /*0460*/  FFMA R9, R26, R11, R9 ;  /* 0x0000000b1a097223 */ /* 0x008fc60000000009 */
[----:B------:R-:W3:Y:S01]  /*0470*/  LDS R26, [R6+0x580] ;  /* 0x00058000061a7984 */ /* 0x000ee20000000800 */
[----:B0-----:R-:W-:-:S03]  /*0480*/  FFMA R27, R12, R25, R9 ;  /* 0x000000190c1b7223 */ /* 0x001fc60000000009 */
[----:B------:R-:W-:Y:S01]  /*0490*/  LDS R25, [R6+0x600] ;  /* 0x0006000006197984 */ /* 0x000fe20000000800 */
[----:B----4-:R-:W-:-:S03]  /*04a0*/  FFMA R12, R24, R13, R27 ;  /* 0x0000000d180c7223 */ /* 0x010fc6000000001b */
[----:B------:R-:W0:Y:S01]  /*04b0*/  LDS.128 R8, [R16+0x30] ;  /* 0x0000300010087984 */ /* 0x000e220000000c00 */
[----:B-1----:R-:W-:-:S03]  /*04c0*/  FFMA R13, R19, R14, R12 ;  /* 0x0000000e130d7223 */ /* 0x002fc6000000000c */
[----:B------:R-:W1:Y:S01]  /*04d0*/  LDS R24, [R6+0x680] ;  /* 0x0006800006187984 */ /* 0x000e620000000800 */
[----:B---3--:R-:W-:-:S03]  /*04e0*/  FFMA R13, R26, R15, R13 ;  /* 0x0000000f1a0d7223 */ /* 0x008fc6000000000d */
[----:B------:R-:W3:Y:S04]  /*04f0*/  LDS R19, [R6+0x700] ;  /* 0x0007000006137984 */ /* 0x000ee80000000800 */
[----:B------:R-:W4:Y:S01]  /*0500*/  LDS R26, [R6+0x780] ;  /* 0x00078000061a7984 */ /* 0x000f220000000800 */
[----:B0-----:R-:W-:-:S03]  /*0510*/  FFMA R27, R8, R25, R13 ;  /* 0x00000019081b7223 */ /* 0x001fc6000000000d */
[----:B------:R-:W-:Y:S01]  /*0520*/  LDS R25, [R6+0x800] ;  /* 0x0008000006197984 */ /* 0x000fe20000000800 */
[----:B-1----:R-:W-:-:S03]  /*0530*/  FFMA R8, R24, R9, R27 ;  /* 0x0000000918087223 */ /* 0x002fc6000000001b */
[----:B------:R-:W0:Y:S01]  /*0540*/  LDS.128 R12, [R16+0x40] ;  /* 0x00004000100c7984 */ /* 0x000e220000000c00 */
[----:B---3--:R-:W-:-:S03]  /*0550*/  FFMA R9, R19, R10, R8 ;  /* 0x0000000a13097223 */ /* 0x008fc60000000008 */
[----:B------:R-:W1:Y:S01]  /*0560*/  LDS R24, [R6+0x880] ;  /* 0x0008800006187984 */ /* 0x000e620000000800 */
[----:B----4-:R-:W-:-:S03]  /*0570*/  FFMA R9, R26, R11, R9 ;  /* 0x0000000b1a097223 */ /* 0x010fc60000000009 */
        /* <DEDUP_REMOVED lines=10> */
[----:B------:R-:W4:Y:S04]  /*0620*/  LDS R26, [R6+0xb80] ;  /* 0x000b8000061a7984 */ /* 0x000f280000000800 */
[----:B------:R-:W-:Y:S01]  /*0630*/  LDS R27, [R6+0xc00] ;  /* 0x000c0000061b7984 */ /* 0x000fe20000000800 */
[----:B0-----:R-:W-:-:S03]  /*0640*/  FFMA R25, R8, R25, R13 ;  /* 0x0000001908197223 */ /* 0x001fc6000000000d */
[----:B------:R-:W0:Y:S01]  /*0650*/  LDS.128 R12, [R16+0x60] ;  /* 0x00006000100c7984 */ /* 0x000e220000000c00 */
[----:B-1----:R-:W-:-:S03]  /*0660*/  FFMA R24, R24, R9, R25 ;  /* 0x0000000918187223 */ /* 0x002fc60000000019 */
[----:B------:R-:W1:Y:S01]  /*0670*/  LDS R8, [R6+0xc80] ;  /* 0x000c800006087984 */ /* 0x000e620000000800 */
[----:B---3--:R-:W-:-:S03]  /*0680*/  FFMA R19, R19, R10, R24 ;  /* 0x0000000a13137223 */ /* 0x008fc60000000018 */
[----:B------:R-:W3:Y:S01]  /*0690*/  LDS R25, [R6+0xd00] ;  /* 0x000d000006197984 */ /* 0x000ee20000000800 */
[----:B----4-:R-:W-:-:S03]  /*06a0*/  FFMA R11, R26, R11, R19 ;  /* 0x0000000b1a0b7223 */ /* 0x010fc60000000013 */
[----:B------:R-:W-:Y:S04]  /*06b0*/  LDS R24, [R6+0xe80] ;  /* 0x000e800006187984 */ /* 0x000fe80000000800 */
[----:B------:R-:W-:Y:S01]  /*06c0*/  LDS R19, [R6+0xf80] ;  /* 0x000f800006137984 */ /* 0x000fe20000000800 */
[----:B0-----:R-:W-:-:S03]  /*06d0*/  FFMA R11, R12, R27, R11 ;  /* 0x0000001b0c0b7223 */ /* 0x001fc6000000000b */
[----:B------:R-:W0:Y:S01]  /*06e0*/  LDS R12, [R6+0xd80] ;  /* 0x000d8000060c7984 */ /* 0x000e220000000800 */
[----:B-1----:R-:W-:-:S03]  /*06f0*/  FFMA R26, R8, R13, R11 ;  /* 0x0000000d081a7223 */ /* 0x002fc6000000000b */
[----:B------:R-:W-:Y:S01]  /*0700*/  LDS R13, [R6+0xe00] ;  /* 0x000e0000060d7984 */ /* 0x000fe20000000800 */
[----:B---3--:R-:W-:-:S03]  /*0710*/  FFMA R25, R25, R14, R26 ;  /* 0x0000000e19197223 */ /* 0x008fc6000000001a */
[----:B------:R-:W1:Y:S04]  /*0720*/  LDS.128 R8, [R16+0x70] ;  /* 0x0000700010087984 */ /* 0x000e680000000c00 */
[----:B------:R-:W3:Y:S01]  /*0730*/  LDS R14, [R6+0xf00] ;  /* 0x000f0000060e7984 */ /* 0x000ee20000000800 */
[----:B0-----:R-:W-:-:S04]  /*0740*/  FFMA R15, R12, R15, R25 ;  /* 0x0000000f0c0f7223 */ /* 0x001fc80000000019 */
[----:B-1----:R-:W-:-:S04]  /*0750*/  FFMA R13, R8, R13, R15 ;  /* 0x0000000d080d7223 */ /* 0x002fc8000000000f */
[----:B------:R-:W-:-:S04]  /*0760*/  FFMA R9, R24, R9, R13 ;  /* 0x0000000918097223 */ /* 0x000fc8000000000d */
[----:B---3--:R-:W-:-:S04]  /*0770*/  FFMA R10, R14, R10, R9 ;  /* 0x0000000a0e0a7223 */ /* 0x008fc80000000009 */
[----:B------:R-:W-:Y:S01]  /*0780*/  FFMA R19, R19, R11, R10 ;  /* 0x0000000b13137223 */ /* 0x000fe2000000000a */
[----:B------:R-:W-:Y:S06]  /*0790*/  BAR.SYNC.DEFER_BLOCKING 0x0 ;  /* 0x0000000000007b1d */ /* 0x000fec0000010000 */
.L_x_1:
[----:B------:R-:W-:Y:S02]  /*07a0*/  IADD3 R3, PT, PT, R3, 0x20, RZ ;  /* 0x0000002003037810 */ /* 0x000fe40007ffe0ff */
[----:B--2---:R-:W-:Y:S01]  /*07b0*/  LEA R5, R2, R5, 0x5 ;  /* 0x0000000502057211 */ /* 0x004fe200078e28ff */
[----:B------:R-:W-:Y:S06]  /*07c0*/  @P1 BRA `(.L_x_2) ;  /* 0xfffffff800a41947 */ /* 0x000fec000383ffff */
[----:B------:R-:W-:Y:S05]  /*07d0*/  BSYNC.RECONVERGENT B0 ;  /* 0x0000000000007941 */ /* 0x000fea0003800200 */
.L_x_0:
[----:B------:R-:W0:Y:S01]  /*07e0*/  LDC.64 R2, c[0x0][0x380] ;  /* 0x0000e000ff027b82 */ /* 0x000e220000000a00 */
[----:B------:R-:W2:Y:S02]  /*07f0*/  LDCU UR4, c[0x0][0x39c] ;  /* 0x00007380ff0477ac */ /* 0x000ea40008000800 */
[----:B--2---:R-:W-:-:S04]  /*0800*/  IMAD R17, R18, UR4, R17 ;  /* 0x0000000412117c24 */ /* 0x004fc8000f8e0211 */
[----:B0-----:R-:W-:-:S05]  /*0810*/  IMAD.WIDE R2, R17, 0x4, R2 ;  /* 0x0000000411027825 */ /* 0x001fca00078e0202 */
[----:B------:R-:W-:Y:S01]  /*0820*/  STG.E desc[UR8][R2.64], R19 ;  /* 0x0000001302007986 */ /* 0x000fe2000c101908 */
[----:B------:R-:W-:Y:S05]  /*0830*/  EXIT ;  /* 0x000000000000794d */ /* 0x000fea0003800000 */
.L_x_3:
[----:B------:R-:W-:-:S00]  /*0840*/  BRA `(.L_x_3) ;  /* 0xfffffffc00fc7947 */ /* 0x000fc0000383ffff */
[----:B------:R-:W-:-:S00]  /*0850*/  NOP ;  /* 0x0000000000007918 */ /* 0x000fc00000000000 */
        /* <DEDUP_REMOVED lines=10> */
.L_x_9:


//--------------------- .text._Z15matrixMul_naivePfS_S_ii --------------------------
	.section	.text._Z15matrixMul_naivePfS_S_ii,"ax",@progbits
	.align	128
        .global         _Z15matrixMul_naivePfS_S_ii
        .type           _Z15matrixMul_naivePfS_S_ii,@function
        .size           _Z15matrixMul_naivePfS_S_ii,(.L_x_10 - _Z15matrixMul_naivePfS_S_ii)
        .other          _Z15matrixMul_naivePfS_S_ii,@"STO_CUDA_ENTRY STV_DEFAULT"
_Z15matrixMul_naivePfS_S_ii:
.text._Z15matrixMul_naivePfS_S_ii:
[----:B------:R-:W-:Y:S01]  /*0000*/  LDC R1, c[0x0][0x37c] ;  /* 0x0000df00ff017b82 */ /* 0x000fe20000000800 */
[----:B------:R-:W0:Y:S07]  /*0010*/  S2R R5, SR_TID.X ;  /* 0x0000000000057919 */ /* 0x000e2e0000002100 */
[----:B------:R-:W1:Y:S01]  /*0020*/  LDC R19, c[0x0][0x364] ;  /* 0x0000d900ff137b82 */ /* 0x000e620000000800 */
[----:B------:R-:W1:Y:S07]  /*0030*/  S2R R4, SR_TID.Y ;  /* 0x0000000000047919 */ /* 0x000e6e0000002200 */
[----:B------:R-:W0:Y:S08]  /*0040*/  S2UR UR5, SR_CTAID.X ;  /* 0x00000000000579c3 */ /* 0x000e300000002500 */
[----:B------:R-:W0:Y:S08]  /*0050*/  LDC R0, c[0x0][0x360] ;  /* 0x0000d800ff007b82 */ /* 0x000e300000000800 */
[----:B------:R-:W1:Y:S08]  /*0060*/  S2UR UR4, SR_CTAID.Y ;  /* 0x00000000000479c3 */ /* 0x000e700000002600 */
[----:B------:R-:W2:Y:S01]  /*0070*/  LDC.64 R2, c[0x0][0x398] ;  /* 0x0000e600ff027b82 */ /* 0x000ea20000000a00 */
[----:B0-----:R-:W-:-:S02]  /*0080*/  IMAD R0, R0, UR5, R5 ;  /* 0x0000000500007c24 */ /* 0x001fc4000f8e0205 */
[----:B-1----:R-:W-:-:S03]  /*0090*/  IMAD R19, R19, UR4, R4 ;  /* 0x0000000413137c24 */ /* 0x002fc6000f8e0204 */
[----:B--2---:R-:W-:-:S04]  /*00a0*/  ISETP.GE.AND P0, PT, R0, R3, PT ;  /* 0x000000030000720c */ /* 0x004fc80003f06270 */
[----:B------:R-:W-:-:S13]  /*00b0*/  ISETP.GE.OR P0, PT, R19, R2, P0 ;  /* 0x000000021300720c */ /* 0x000fda0000706670 */
[----:B------:R-:W-:Y:S05]  /*00c0*/  @P0 EXIT ;  /* 0x000000000000094d */ /* 0x000fea0003800000 */
[C---:B------:R-:W-:Y:S01]  /*00d0*/  ISETP.GE.U32.AND P1, PT, R2.reuse, 0x8, PT ;  /* 0x000000080200780c */ /* 0x040fe20003f26070 */
[----:B------:R-:W0:Y:S01]  /*00e0*/  LDCU.64 UR4, c[0x0][0x358] ;  /* 0x00006b00ff0477ac */ /* 0x000e220008000a00 */
[----:B------:R-:W-:Y:S01]  /*00f0*/  LOP3.LUT R27, R2, 0x7, RZ, 0xc0, !PT ;  /* 0x00000007021b7812 */ /* 0x000fe200078ec0ff */
[----:B------:R-:W-:Y:S02]  /*0100*/  HFMA2 R24, -RZ, RZ, 0, 0 ;  /* 0x00000000ff187431 */ /* 0x000fe400000001ff */
[----:B------:R-:W-:Y:S01]  /*0110*/  IMAD R18, R19, R2, RZ ;  /* 0x0000000213127224 */ /* 0x000fe200078e02ff */
[----:B------:R-:W-:Y:S02]  /*0120*/  MOV R21, RZ ;  /* 0x000000ff00157202 */ /* 0x000fe40000000f00 */
[----:B------:R-:W-:-:S05]  /*0130*/  ISETP.NE.AND P0, PT, R27, RZ, PT ;  /* 0x000000ff1b00720c */ /* 0x000fca0003f05270 */
[----:B------:R-:W-:Y:S08]  /*0140*/  @!P1 BRA `(.L_x_4) ;  /* 0x0000000000c49947 */ /* 0x000ff00003800000 */
[----:B------:R-:W1:Y:S01]  /*0150*/  LDC.64 R4, c[0x0][0x388] ;  /* 0x0000e200ff047b82 */ /* 0x000e620000000a00 */
[----:B------:R-:W-:Y:S02]  /*0160*/  LOP3.LUT R21, R2, 0x7ffffff8, RZ, 0xc0, !PT ;  /* 0x7ffffff802157812 */ /* 0x000fe400078ec0ff */
[----:B------:R-:W-:Y:S02]  /*0170*/  MOV R24, RZ ;  /* 0x000000ff00187202 */ /* 0x000fe40000000f00 */
[----:B------:R-:W-:Y:S02]  /*0180*/  MOV R20, R0 ;  /* 0x0000000000147202 */ /* 0x000fe40000000f00 */
[----:B------:R-:W-:Y:S01]  /*0190*/  IADD3 R22, PT, PT, -R21, RZ, RZ ;  /* 0x000000ff15167210 */ /* 0x000fe20007ffe1ff */
[----:B-1----:R-:W-:-:S03]  /*01a0*/  IMAD.WIDE.U32 R4, R18, 0x4, R4 ;  /* 0x0000000412047825 */ /* 0x002fc600078e0004 */
[----:B------:R-:W-:-:S04]  /*01b0*/  IADD3 R6, P1, PT, R4, 0x10, RZ ;  /* 0x0000001004067810 */ /* 0x000fc80007f3e0ff */
[----:B------:R-:W-:-:S09]  /*01c0*/  IADD3.X R7, PT, PT, RZ, R5, RZ, P1, !PT ;  /* 0x00000005ff077210 */ /* 0x000fd20000ffe4ff */
.L_x_5:
[----:B------:R-:W1:Y:S01]  /*01d0*/  LDC.64 R16, c[0x0][0x390] ;  /* 0x0000e400ff107b82 */ /* 0x000e620000000a00 */
[----:B------:R-:W-:Y:S02]  /*01e0*/  MOV R4, R6 ;  /* 0x0000000600047202 */ /* 0x000fe40000000f00 */
[----:B------:R-:W-:-:S05]  /*01f0*/  MOV R5, R7 ;  /* 0x0000000700057202 */ /* 0x000fca0000000f00 */
[----:B0-----:R-:W2:Y:S04]  /*0200*/  LDG.E R25, desc[UR4][R4.64+-0x10] ;  /* 0xfffff00404197981 */ /* 0x001ea8000c1e1900 */
[----:B------:R-:W3:Y:S04]  /*0210*/  LDG.E R23, desc[UR4][R4.64+-0xc] ;  /* 0xfffff40404177981 */ /* 0x000ee8000c1e1900 */
[----:B------:R-:W4:Y:S04]  /*0220*/  LDG.E R29, desc[UR4][R4.64+-0x8] ;  /* 0xfffff804041d7981 */ /* 0x000f28000c1e1900 */
[----:B------:R-:W5:Y:S01]  /*0230*/  LDG.E R28, desc[UR4][R4.64+-0x4] ;  /* 0xfffffc04041c7981 */ /* 0x000f62000c1e1900 */
[----:B-1----:R-:W-:-:S05]  /*0240*/  IMAD.WIDE R16, R20, 0x4, R16 ;  /* 0x0000000414107825 */ /* 0x002fca00078e0210 */
[----:B------:R0:W2:Y:S01]  /*0250*/  LDG.E R26, desc[UR4][R16.64] ;  /* 0x00000004101a7981 */ /* 0x0000a2000c1e1900 */
[----:B------:R-:W-:-:S04]  /*0260*/  IMAD.WIDE R14, R3, 0x4, R16 ;  /* 0x00000004030e7825 */ /* 0x000fc800078e0210 */
[C---:B------:R-:W-:Y:S02]  /*0270*/  IMAD.WIDE R6, R3.reuse, 0x4, R14 ;  /* 0x0000000403067825 */ /* 0x040fe400078e020e */
[----:B------:R-:W3:Y:S02]  /*0280*/  LDG.E R14, desc[UR4][R14.64] ;  /* 0x000000040e0e7981 */ /* 0x000ee4000c1e1900 */
[C---:B------:R-:W-:Y:S02]  /*0290*/  IMAD.WIDE R10, R3.reuse, 0x4, R6 ;  /* 0x00000004030a7825 */ /* 0x040fe400078e0206 */
[----:B------:R-:W4:Y:S02]  /*02a0*/  LDG.E R6, desc[UR4][R6.64] ;  /* 0x0000000406067981 */ /* 0x000f24000c1e1900 */
[C---:B------:R-:W-:Y:S02]  /*02b0*/  IMAD.WIDE R8, R3.reuse, 0x4, R10 ;  /* 0x0000000403087825 */ /* 0x040fe400078e020a */
[----:B------:R-:W5:Y:S02]  /*02c0*/  LDG.E R10, desc[UR4][R10.64] ;  /* 0x000000040a0a7981 */ /* 0x000f64000c1e1900 */
[----:B------:R-:W-:-:S02]  /*02d0*/  IMAD.WIDE R12, R3, 0x4, R8 ;  /* 0x00000004030c7825 */ /* 0x000fc400078e0208 */
[----:B------:R-:W5:Y:S04]  /*02e0*/  LDG.E R7, desc[UR4][R4.64] ;  /* 0x0000000404077981 */ /* 0x000f68000c1e1900 */
[----:B------:R-:W5:Y:S01]  /*02f0*/  LDG.E R8, desc[UR4][R8.64] ;  /* 0x0000000408087981 */ /* 0x000f62000c1e1900 */
[----:B0-----:R-:W-:-:S03]  /*0300*/  IMAD.WIDE R16, R3, 0x4, R12 ;  /* 0x0000000403107825 */ /* 0x001fc600078e020c */
[----:B------:R-:W5:Y:S04]  /*0310*/  LDG.E R12, desc[UR4][R12.64] ;  /* 0x000000040c0c7981 */ /* 0x000f68000c1e1900 */
[----:B------:R-:W5:Y:S04]  /*0320*/  LDG.E R15, desc[UR4][R16.64] ;  /* 0x00000004100f7981 */ /* 0x000f68000c1e1900 */
[----:B------:R-:W5:Y:S04]  /*0330*/  LDG.E R9, desc[UR4][R4.64+0x4] ;  /* 0x0000040404097981 */ /* 0x000f68000c1e1900 */
[----:B------:R-:W5:Y:S01]  /*0340*/  LDG.E R11, desc[UR4][R4.64+0xc] ;  /* 0x00000c04040b7981 */ /* 0x000f62000c1e1900 */
[----:B--2---:R-:W-:Y:S01]  /*0350*/  FFMA R26, R25, R26, R24 ;  /* 0x0000001a191a7223 */ /* 0x004fe20000000018 */
[----:B------:R-:W-:-:S02]  /*0360*/  IMAD.WIDE R24, R3, 0x4, R16 ;  /* 0x0000000403187825 */ /* 0x000fc400078e0210 */
[----:B------:R-:W2:Y:S04]  /*0370*/  LDG.E R16, desc[UR4][R4.64+0x8] ;  /* 0x0000080404107981 */ /* 0x000ea8000c1e1900 */
[----:B------:R-:W2:Y:S01]  /*0380*/  LDG.E R24, desc[UR4][R24.64] ;  /* 0x0000000418187981 */ /* 0x000ea2000c1e1900 */
[----:B---3--:R-:W-:Y:S01]  /*0390*/  FFMA R14, R23, R14, R26 ;  /* 0x0000000e170e7223 */ /* 0x008fe2000000001a */
[----:B------:R-:W-:-:S03]  /*03a0*/  IADD3 R22, PT, PT, R22, 0x8, RZ ;  /* 0x0000000816167810 */ /* 0x000fc60007ffe0ff */
[----:B----4-:R-:W-:Y:S01]  /*03b0*/  FFMA R29, R29, R6, R14 ;  /* 0x000000061d1d7223 */ /* 0x010fe2000000000e */
[----:B------:R-:W-:-:S03]  /*03c0*/  ISETP.NE.AND P1, PT, R22, RZ, PT ;  /* 0x000000ff1600720c */ /* 0x000fc60003f25270 */
[----:B-----5:R-:W-:Y:S01]  /*03d0*/  FFMA R10, R28, R10, R29 ;  /* 0x0000000a1c0a7223 */ /* 0x020fe2000000001d */
[----:B------:R-:W-:-:S03]  /*03e0*/  IADD3 R6, P2, PT, R4, 0x20, RZ ;  /* 0x0000002004067810 */ /* 0x000fc60007f5e0ff */
[----:B------:R-:W-:Y:S01]  /*03f0*/  FFMA R8, R7, R8, R10 ;  /* 0x0000000807087223 */ /* 0x000fe2000000000a */
[----:B------:R-:W-:Y:S02]  /*0400*/  IADD3.X R7, PT, PT, RZ, R5, RZ, P2, !PT ;  /* 0x00000005ff077210 */ /* 0x000fe400017fe4ff */
[----:B------:R-:W-:Y:S01]  /*0410*/  LEA R20, R3, R20, 0x3 ;  /* 0x0000001403147211 */ /* 0x000fe200078e18ff */
[----:B------:R-:W-:-:S04]  /*0420*/  FFMA R9, R9, R12, R8 ;  /* 0x0000000c09097223 */ /* 0x000fc80000000008 */
[----:B--2---:R-:W-:-:S04]  /*0430*/  FFMA R16, R16, R15, R9 ;  /* 0x0000000f10107223 */ /* 0x004fc80000000009 */
[----:B------:R-:W-:Y:S01]  /*0440*/  FFMA R24, R11, R24, R16 ;  /* 0x000000180b187223 */ /* 0x000fe20000000010 */
[----:B------:R-:W-:Y:S06]  /*0450*/  @P1 BRA `(.L_x_5) ;  /* 0xfffffffc005c1947 */ /* 0x000fec000383ffff */
.L_x_4:
[----:B------:R-:W-:Y:S05]  /*0460*/  @!P0 BRA `(.L_x_6) ;  /* 0x0000000000fc8947 */ /* 0x000fea0003800000 */
[----:B------:R-:W-:Y:S02]  /*0470*/  ISETP.GE.U32.AND P1, PT, R27, 0x4, PT ;  /* 0x000000041b00780c */ /* 0x000fe40003f26070 */
[----:B------:R-:W-:-:S04]  /*0480*/  LOP3.LUT R16, R2, 0x3, RZ, 0xc0, !PT ;  /* 0x0000000302107812 */ /* 0x000fc800078ec0ff */
[----:B------:R-:W-:-:S07]  /*0490*/  ISETP.NE.AND P0, PT, R16, RZ, PT ;  /* 0x000000ff1000720c */ /* 0x000fce0003f05270 */
[----:B------:R-:W-:Y:S06]  /*04a0*/  @!P1 BRA `(.L_x_7) ;  /* 0x00000000006c9947 */ /* 0x000fec0003800000 */
[----:B------:R-:W1:Y:S01]  /*04b0*/  LDC.64 R10, c[0x0][0x390] ;  /* 0x0000e400ff0a7b82 */ /* 0x000e620000000a00 */
[----:B------:R-:W2:Y:S01]  /*04c0*/  LDCU.64 UR6, c[0x0][0x388] ;  /* 0x00007100ff0677ac */ /* 0x000ea20008000a00 */
[----:B------:R-:W-:Y:S01]  /*04d0*/  IMAD R7, R21, R3, R0 ;  /* 0x0000000315077224 */ /* 0x000fe200078e0200 */
[CC--:B------:R-:W-:Y:S02]  /*04e0*/  IADD3 R5, PT, PT, R18.reuse, R21.reuse, RZ ;  /* 0x0000001512057210 */ /* 0x0c0fe40007ffe0ff */
[----:B------:R-:W-:-:S03]  /*04f0*/  IADD3 R6, P1, PT, R18, R21, RZ ;  /* 0x0000001512067210 */ /* 0x000fc60007f3e0ff */
[----:B------:R-:W3:Y:S01]  /*0500*/  LDC.64 R14, c[0x0][0x388] ;  /* 0x0000e200ff0e7b82 */ /* 0x000ee20000000a00 */
[----:B-1----:R-:W-:-:S04]  /*0510*/  IMAD.WIDE R10, R7, 0x4, R10 ;  /* 0x00000004070a7825 */ /* 0x002fc800078e020a */
[----:B------:R-:W-:Y:S02]  /*0520*/  IMAD.WIDE R12, R3, 0x4, R10 ;  /* 0x00000004030c7825 */ /* 0x000fe400078e020a */
[----:B0-----:R-:W4:Y:S02]  /*0530*/  LDG.E R10, desc[UR4][R10.64] ;  /* 0x000000040a0a7981 */ /* 0x001f24000c1e1900 */
[----:B---3--:R-:W-:Y:S01]  /*0540*/  IMAD.WIDE.U32 R14, R5, 0x4, R14 ;  /* 0x00000004050e7825 */ /* 0x008fe200078e000e */
[----:B------:R-:W-:Y:S02]  /*0550*/  IADD3.X R5, PT, PT, RZ, RZ, RZ, P1, !PT ;  /* 0x000000ffff057210 */ /* 0x000fe40000ffe4ff */
[----:B--2---:R-:W-:-:S03]  /*0560*/  LEA R4, P1, R6, UR6, 0x2 ;  /* 0x0000000606047c11 */ /* 0x004fc6000f8210ff */
[----:B------:R-:W4:Y:S01]  /*0570*/  LDG.E R15, desc[UR4][R14.64] ;  /* 0x000000040e0f7981 */ /* 0x000f22000c1e1900 */
[----:B------:R-:W-:Y:S01]  /*0580*/  LEA.HI.X R5, R6, UR7, R5, 0x2, P1 ;  /* 0x0000000706057c11 */ /* 0x000fe200088f1405 */
[C---:B------:R-:W-:Y:S02]  /*0590*/  IMAD.WIDE R6, R3.reuse, 0x4, R12 ;  /* 0x0000000403067825 */ /* 0x040fe400078e020c */
[----:B------:R-:W2:Y:S04]  /*05a0*/  LDG.E R12, desc[UR4][R12.64] ;  /* 0x000000040c0c7981 */ /* 0x000ea8000c1e1900 */
[----:B------:R-:W2:Y:S01]  /*05b0*/  LDG.E R17, desc[UR4][R4.64+0x4] ;  /* 0x0000040404117981 */ /* 0x000ea2000c1e1900 */
[----:B------:R-:W-:-:S03]  /*05c0*/  IMAD.WIDE R8, R3, 0x4, R6 ;  /* 0x0000000403087825 */ /* 0x000fc600078e0206 */
[----:B------:R-:W3:Y:S04]  /*05d0*/  LDG.E R22, desc[UR4][R6.64] ;  /* 0x0000000406167981 */ /* 0x000ee8000c1e1900 */
[----:B------:R-:W3:Y:S04]  /*05e0*/  LDG.E R20, desc[UR4][R4.64+0x8] ;  /* 0x0000080404147981 */ /* 0x000ee8000c1e1900 */
[----:B------:R-:W5:Y:S04]  /*05f0*/  LDG.E R26, desc[UR4][R4.64+0xc] ;  /* 0x00000c04041a7981 */ /* 0x000f68000c1e1900 */
[----:B------:R-:W5:Y:S01]  /*0600*/  LDG.E R8, desc[UR4][R8.64] ;  /* 0x0000000408087981 */ /* 0x000f62000c1e1900 */
[----:B------:R-:W-:Y:S01]  /*0610*/  IADD3 R21, PT, PT, R21, 0x4, RZ ;  /* 0x0000000415157810 */ /* 0x000fe20007ffe0ff */
[----:B----4-:R-:W-:-:S04]  /*0620*/  FFMA R24, R15, R10, R24 ;  /* 0x0000000a0f187223 */ /* 0x010fc80000000018 */
[----:B--2---:R-:W-:-:S04]  /*0630*/  FFMA R17, R17, R12, R24 ;  /* 0x0000000c11117223 */ /* 0x004fc80000000018 */
[----:B---3--:R-:W-:-:S04]  /*0640*/  FFMA R17, R20, R22, R17 ;  /* 0x0000001614117223 */ /* 0x008fc80000000011 */
[----:B-----5:R-:W-:-:S07]  /*0650*/  FFMA R24, R26, R8, R17 ;  /* 0x000000081a187223 */ /* 0x020fce0000000011 */
.L_x_7:
[----:B------:R-:W-:Y:S05]  /*0660*/  @!P0 BRA `(.L_x_6) ;  /* 0x00000000007c8947 */ /* 0x000fea0003800000 */
[----:B------:R-:W-:Y:S02]  /*0670*/  ISETP.NE.AND P1, PT, R16, 0x1, PT ;  /* 0x000000011000780c */ /* 0x000fe40003f25270 */
[----:B------:R-:W-:-:S04]  /*0680*/  LOP3.LUT R2, R2, 0x1, RZ, 0xc0, !PT ;  /* 0x0000000102027812 */ /* 0x000fc800078ec0ff */
[----:B------:R-:W-:-:S07]  /*0690*/  ISETP.NE.U32.AND P0, PT, R2, 0x1, PT ;  /* 0x000000010200780c */ /* 0x000fce0003f05070 */
[----:B------:R-:W1:Y:S01]  /*06a0*/  @P1 LDC.64 R12, c[0x0][0x388] ;  /* 0x0000e200ff0c1b82 */ /* 0x000e620000000a00 */
[CC--:B------:R-:W-:Y:S02]  /*06b0*/  @P1 IADD3 R15, PT, PT, R18.reuse, R21.reuse, RZ ;  /* 0x00000015120f1210 */ /* 0x0c0fe40007ffe0ff */
[----:B------:R-:W-:-:S04]  /*06c0*/  @P1 IADD3 R2, P2, PT, R18, R21, RZ ;  /* 0x0000001512021210 */ /* 0x000fc80007f5e0ff */
[----:B------:R-:W-:Y:S01]  /*06d0*/  @P1 IADD3.X R14, PT, PT, RZ, RZ, RZ, P2, !PT ;  /* 0x000000ffff0e1210 */ /* 0x000fe200017fe4ff */
[----:B------:R-:W2:Y:S08]  /*06e0*/  @P1 LDC.64 R10, c[0x0][0x390] ;  /* 0x0000e400ff0a1b82 */ /* 0x000eb00000000a00 */
[----:B------:R-:W3:Y:S08]  /*06f0*/  @P1 LDC.64 R8, c[0x0][0x388] ;  /* 0x0000e200ff081b82 */ /* 0x000ef00000000a00 */
[----:B------:R-:W4:Y:S01]  /*0700*/  @!P0 LDC.64 R6, c[0x0][0x388] ;  /* 0x0000e200ff068b82 */ /* 0x000f220000000a00 */
[----:B-1----:R-:W-:-:S04]  /*0710*/  @P1 IMAD.WIDE.U32 R12, R15, 0x4, R12 ;  /* 0x000000040f0c1825 */ /* 0x002fc800078e000c */
[C---:B------:R-:W-:Y:S01]  /*0720*/  @P1 IMAD R15, R21.reuse, R3, R0 ;  /* 0x00000003150f1224 */ /* 0x040fe200078e0200 */
[----:B------:R-:W-:Y:S01]  /*0730*/  @P1 IADD3 R21, PT, PT, R21, 0x2, RZ ;  /* 0x0000000215151810 */ /* 0x000fe20007ffe0ff */
[----:B0-----:R-:W5:Y:S01]  /*0740*/  @P1 LDG.E R13, desc[UR4][R12.64] ;  /* 0x000000040c0d1981 */ /* 0x001f62000c1e1900 */
[----:B------:R-:W0:Y:S01]  /*0750*/  @!P0 LDC.64 R4, c[0x0][0x390] ;  /* 0x0000e400ff048b82 */ /* 0x000e220000000a00 */
[----:B--2---:R-:W-:Y:S01]  /*0760*/  @P1 IMAD.WIDE R10, R15, 0x4, R10 ;  /* 0x000000040f0a1825 */ /* 0x004fe200078e020a */
[----:B------:R-:W-:Y:S02]  /*0770*/  @!P0 IADD3 R17, PT, PT, R18, R21, RZ ;  /* 0x0000001512118210 */ /* 0x000fe40007ffe0ff */
[----:B---3--:R-:W-:Y:S01]  /*0780*/  @P1 LEA R8, P2, R2, R8, 0x2 ;  /* 0x0000000802081211 */ /* 0x008fe200078410ff */
[----:B------:R-:W-:-:S03]  /*0790*/  @!P0 IMAD R21, R21, R3, R0 ;  /* 0x0000000315158224 */ /* 0x000fc600078e0200 */
[----:B------:R-:W-:Y:S01]  /*07a0*/  @P1 LEA.HI.X R9, R2, R9, R14, 0x2, P2 ;  /* 0x0000000902091211 */ /* 0x000fe200010f140e */
[----:B------:R-:W-:Y:S01]  /*07b0*/  @P1 IMAD.WIDE R14, R3, 0x4, R10 ;  /* 0x00000004030e1825 */ /* 0x000fe200078e020a */
[----:B------:R-:W5:Y:S03]  /*07c0*/  @P1 LDG.E R2, desc[UR4][R10.64] ;  /* 0x000000040a021981 */ /* 0x000f66000c1e1900 */
[----:B----4-:R-:W-:Y:S01]  /*07d0*/  @!P0 IMAD.WIDE.U32 R6, R17, 0x4, R6 ;  /* 0x0000000411068825 */ /* 0x010fe200078e0006 */
[----:B------:R-:W2:Y:S04]  /*07e0*/  @P1 LDG.E R9, desc[UR4][R8.64+0x4] ;  /* 0x0000040408091981 */ /* 0x000ea8000c1e1900 */
[----:B------:R-:W2:Y:S01]  /*07f0*/  @P1 LDG.E R14, desc[UR4][R14.64] ;  /* 0x000000040e0e1981 */ /* 0x000ea2000c1e1900 */
[----:B0-----:R-:W-:-:S03]  /*0800*/  @!P0 IMAD.WIDE R4, R21, 0x4, R4 ;  /* 0x0000000415048825 */ /* 0x001fc600078e0204 */
[----:B------:R-:W3:Y:S04]  /*0810*/  @!P0 LDG.E R7, desc[UR4][R6.64] ;  /* 0x0000000406078981 */ /* 0x000ee8000c1e1900 */
[----:B------:R-:W3:Y:S01]  /*0820*/  @!P0 LDG.E R4, desc[UR4][R4.64] ;  /* 0x0000000404048981 */ /* 0x000ee2000c1e1900 */
[----:B-----5:R-:W-:-:S04]  /*0830*/  @P1 FFMA R2, R13, R2, R24 ;  /* 0x000000020d021223 */ /* 0x020fc80000000018 */
[----:B--2---:R-:W-:-:S04]  /*0840*/  @P1 FFMA R24, R9, R14, R2 ;  /* 0x0000000e09181223 */ /* 0x004fc80000000002 */
[----:B---3--:R-:W-:-:S07]  /*0850*/  @!P0 FFMA R24, R7, R4, R24 ;  /* 0x0000000407188223 */ /* 0x008fce0000000018 */
.L_x_6:
[----:B------:R-:W1:Y:S01]  /*0860*/  LDC.64 R4, c[0x0][0x380] ;  /* 0x0000e000ff047b82 */ /* 0x000e620000000a00 */
[----:B------:R-:W-:-:S04]  /*0870*/  IMAD R3, R19, R3, R0 ;  /* 0x0000000313037224 */ /* 0x000fc800078e0200 */
[----:B-1----:R-:W-:-:S05]  /*0880*/  IMAD.WIDE R2, R3, 0x4, R4 ;  /* 0x0000000403027825 */ /* 0x002fca00078e0204 */
[----:B0-----:R-:W-:Y:S01]  /*0890*/  STG.E desc[UR4][R2.64], R24 ;  /* 0x0000001802007986 */ /* 0x001fe2000c101904 */
[----:B------:R-:W-:Y:S05]  /*08a0*/  EXIT ;  /* 0x000000000000794d */ /* 0x000fea0003800000 */
.L_x_8:
        /* <DEDUP_REMOVED lines=13> */
.L_x_10:


//--------------------- .nv.shared._Z15matrixMul_shmemPfS_S_ii --------------------------
	.section	.nv.shared._Z15matrixMul_shmemPfS_S_ii,"aw",@nobits
	.sectionflags	@""
	.align	4
.nv.shared._Z15matrixMul_shmemPfS_S_ii:
	.zero		9216


//--------------------- .nv.shared.reserved.0     --------------------------
	.section	.nv.shared.reserved.0,"aw",@nobits
	.weak		__nv_reservedSMEM_offset_0_alias
	.size		__nv_reservedSMEM_offset_0_alias, 0, 64
	.other		__nv_reservedSMEM_offset_0_alias,@"STO_CUDA_RESERVED_SHARED STV_DEFAULT"
__nv_reservedSMEM_offset_0_alias:
	.zero		0
	.zero		64


//--------------------- .nv.constant0._Z15matrixMul_shmemPfS_S_ii --------------------------
	.section	.nv.constant0._Z15matrixMul_shmemPfS_S_ii,"a",@progbits
	.sectionflags	@""
	.align	4
.nv.constant0._Z15matrixMul_shmemPfS_S_ii:
	.zero		928


//--------------------- .nv.constant0._Z15matrixMul_naivePfS_S_ii --------------------------
	.section	.nv.constant0._Z15matrixMul_naivePfS_S_ii,"a",@progbits
	.sectionflags	@""
	.align	4
.nv.constant0._Z15matrixMul_naivePfS_S_ii:
	.zero		928


//--------------------- SYMBOLS --------------------------

	.type		.nv.reservedSmem.offset0,@object
	.size		.nv.reservedSmem.offset0,0x4
	.type		.nv.reservedSmem.cap,@object
	.size		.nv.reservedSmem.cap,0x4
